//
// Generated by NVIDIA NVVM Compiler
//
// Compiler Build ID: CL-36424714
// Cuda compilation tools, release 13.0, V13.0.88
// Based on NVVM 20.0.0
//

.version 9.0
.target sm_100
.address_size 64

	// .globl	_Z11test_kernelPiii

.visible .entry _Z11test_kernelPiii(
	.param .u64 .ptr .align 1 _Z11test_kernelPiii_param_0,
	.param .u32 _Z11test_kernelPiii_param_1,
	.param .u32 _Z11test_kernelPiii_param_2
)
{
	.reg .pred 	%p<2>;
	.reg .b32 	%r<7>;
	.reg .b64 	%rd<5>;

	ld.param.u64 	%rd1, [_Z11test_kernelPiii_param_0];
	ld.param.u32 	%r3, [_Z11test_kernelPiii_param_1];
	ld.param.u32 	%r2, [_Z11test_kernelPiii_param_2];
	mov.u32 	%r4, %tid.x;
	mov.u32 	%r5, %ctaid.x;
	mov.u32 	%r6, %ntid.x;
	mad.lo.s32 	%r1, %r5, %r6, %r4;
	setp.ge.s32 	%p1, %r1, %r3;
	@%p1 bra 	$L__BB0_2;
	cvta.to.global.u64 	%rd2, %rd1;
	mul.wide.s32 	%rd3, %r1, 4;
	add.s64 	%rd4, %rd2, %rd3;
	st.global.u32 	[%rd4], %r2;
$L__BB0_2:
	ret;

}


// ===== COMPILED SASS (sm_100) =====

	.target	sm_100

	.elftype	@"ET_EXEC"


//--------------------- .note.nv.tkinfo           --------------------------
	.section	.note.nv.tkinfo,"",@"SHT_NOTE"
	.sectionflags	@"SHF_NOTE_NV_TKINFO"
	.tkinfo
        /*0018*/ 	.word	0x00000002
        /*0030*/ 	.string	""
        /*0030*/ 	.string	"ptxas"
        /*0030*/ 	.string	"Cuda compilation tools, release 13.0, V13.0.88"
        /*0030*/ 	.string	"Build cuda_13.0.r13.0/compiler.36424714_0"
        /*0030*/ 	.string	"-arch sm_100 -m 64 "



//--------------------- .note.nv.cuinfo           --------------------------
	.section	.note.nv.cuinfo,"",@"SHT_NOTE"
	.sectionflags	@"SHF_NOTE_NV_CUINFO"
        /*0018*/ 	.short	0x0002
        /*001a*/ 	.short	0x0064
        /*001c*/ 	.short	0x0082
	.zero		2


//--------------------- .nv.info                  --------------------------
	.section	.nv.info,"",@"SHT_CUDA_INFO"
	.align	4


	//----- nvinfo : EIATTR_REGCOUNT
	.align		4
        /*0000*/ 	.byte	0x04, 0x2f
        /*0002*/ 	.short	(.L_1 - .L_0)
	.align		4
.L_0:
        /*0004*/ 	.word	index@(_Z11test_kernelPiii)
        /*0008*/ 	.word	0x0000000a


	//----- nvinfo : EIATTR_FRAME_SIZE
	.align		4
.L_1:
        /*000c*/ 	.byte	0x04, 0x11
        /*000e*/ 	.short	(.L_3 - .L_2)
	.align		4
.L_2:
        /*0010*/ 	.word	index@(_Z11test_kernelPiii)
        /*0014*/ 	.word	0x00000000


	//----- nvinfo : EIATTR_MIN_STACK_SIZE
	.align		4
.L_3:
        /*0018*/ 	.byte	0x04, 0x12
        /*001a*/ 	.short	(.L_5 - .L_4)
	.align		4
.L_4:
        /*001c*/ 	.word	index@(_Z11test_kernelPiii)
        /*0020*/ 	.word	0x00000000
.L_5:


//--------------------- .nv.compat                --------------------------
	.section	.nv.compat,"",@"SHT_CUDA_COMPAT_INFO"
	.align	4
        /*0000*/ 	.byte	0x02, 0x09, 0x00, 0x00, 0x02, 0x02, 0x01, 0x00, 0x02, 0x05, 0x05, 0x00, 0x03, 0x07, 0x01, 0x01
        /*0010*/ 	.byte	0x02, 0x03, 0x00, 0x00, 0x02, 0x06, 0x01, 0x00, 0x04, 0x0b, 0x08, 0x00, 0x09, 0x00, 0x00, 0x00
        /*0020*/ 	.byte	0x00, 0x00, 0x00, 0x00


//--------------------- .nv.info._Z11test_kernelPiii --------------------------
	.section	.nv.info._Z11test_kernelPiii,"",@"SHT_CUDA_INFO"
	.sectionflags	@""
	.align	4


	//----- nvinfo : EIATTR_CUDA_API_VERSION
	.align		4
        /*0000*/ 	.byte	0x04, 0x37
        /*0002*/ 	.short	(.L_7 - .L_6)
.L_6:
        /*0004*/ 	.word	0x00000082


	//----- nvinfo : EIATTR_KPARAM_INFO
	.align		4
.L_7:
        /*0008*/ 	.byte	0x04, 0x17
        /*000a*/ 	.short	(.L_9 - .L_8)
.L_8:
        /*000c*/ 	.word	0x00000000
        /*0010*/ 	.short	0x0002
        /*0012*/ 	.short	0x000c
        /*0014*/ 	.byte	0x00, 0xf0, 0x11, 0x00


	//----- nvinfo : EIATTR_KPARAM_INFO
	.align		4
.L_9:
        /*0018*/ 	.byte	0x04, 0x17
        /*001a*/ 	.short	(.L_11 - .L_10)
.L_10:
        /*001c*/ 	.word	0x00000000
        /*0020*/ 	.short	0x0001
        /*0022*/ 	.short	0x0008
        /*0024*/ 	.byte	0x00, 0xf0, 0x11, 0x00


	//----- nvinfo : EIATTR_KPARAM_INFO
	.align		4
.L_11:
        /*0028*/ 	.byte	0x04, 0x17
        /*002a*/ 	.short	(.L_13 - .L_12)
.L_12:
        /*002c*/ 	.word	0x00000000
        /*0030*/ 	.short	0x0000
        /*0032*/ 	.short	0x0000
        /*0034*/ 	.byte	0x00, 0xf5, 0x21, 0x00


	//----- nvinfo : EIATTR_SPARSE_MMA_MASK
	.align		4
.L_13:
        /*0038*/ 	.byte	0x03, 0x50
        /*003a*/ 	.short	0x0000


	//----- nvinfo : EIATTR_MAXREG_COUNT
	.align		4
        /*003c*/ 	.byte	0x03, 0x1b
        /*003e*/ 	.short	0x00ff


	//----- nvinfo : EIATTR_MERCURY_ISA_VERSION
	.align		4
        /*0040*/ 	.byte	0x03, 0x5f
        /*0042*/ 	.short	0x0101


	//----- nvinfo : EIATTR_VRC_CTA_INIT_COUNT
	.align		4
        /*0044*/ 	.byte	0x02, 0x4a
	.zero		1
	.zero		1


	//----- nvinfo : EIATTR_EXIT_INSTR_OFFSETS
	.align		4
        /*0048*/ 	.byte	0x04, 0x1c
        /*004a*/ 	.short	(.L_15 - .L_14)


	//   ....[0]....
.L_14:
        /*004c*/ 	.word	0x00000070


	//   ....[1]....
        /*0050*/ 	.word	0x000000d0


	//----- nvinfo : EIATTR_CBANK_PARAM_SIZE
	.align		4
.L_15:
        /*0054*/ 	.byte	0x03, 0x19
        /*0056*/ 	.short	0x0010


	//----- nvinfo : EIATTR_PARAM_CBANK
	.align		4
        /*0058*/ 	.byte	0x04, 0x0a
        /*005a*/ 	.short	(.L_17 - .L_16)
	.align		4
.L_16:
        /*005c*/ 	.word	index@(.nv.constant0._Z11test_kernelPiii)
        /*0060*/ 	.short	0x0380
        /*0062*/ 	.short	0x0010


	//----- nvinfo : EIATTR_SW_WAR
	.align		4
.L_17:
        /*0064*/ 	.byte	0x04, 0x36
        /*0066*/ 	.short	(.L_19 - .L_18)
.L_18:
        /*0068*/ 	.word	0x00000008
.L_19:


//--------------------- .nv.callgraph             --------------------------
	.section	.nv.callgraph,"",@"SHT_CUDA_CALLGRAPH"
	.align	4
	.sectionentsize	8
	.align		4
        /*0000*/ 	.word	0x00000000
	.align		4
        /*0004*/ 	.word	0xffffffff
	.align		4
        /*0008*/ 	.word	0x00000000
	.align		4
        /*000c*/ 	.word	0xfffffffe
	.align		4
        /*0010*/ 	.word	0x00000000
	.align		4
        /*0014*/ 	.word	0xfffffffd
	.align		4
        /*0018*/ 	.word	0x00000000
	.align		4
        /*001c*/ 	.word	0xfffffffc


//--------------------- .text._Z11test_kernelPiii --------------------------
	.section	.text._Z11test_kernelPiii,"ax",@progbits
	.align	128
        .global         _Z11test_kernelPiii
        .type           _Z11test_kernelPiii,@function
        .size           _Z11test_kernelPiii,(.L_x_1 - _Z11test_kernelPiii)
        .other          _Z11test_kernelPiii,@"STO_CUDA_ENTRY STV_DEFAULT"
_Z11test_kernelPiii:
.text._Z11test_kernelPiii:
[----:B------:R-:W-:Y:S01]  /*0000*/  LDC R1, c[0x0][0x37c] ;  /* 0x0000df00ff017b82 */ /* 0x000fe20000000800 */
[----:B------:R-:W0:Y:S07]  /*0010*/  S2R R5, SR_TID.X ;  /* 0x0000000000057919 */ /* 0x000e2e0000002100 */
[----:B------:R-:W0:Y:S01]  /*0020*/  S2UR UR4, SR_CTAID.X ;  /* 0x00000000000479c3 */ /* 0x000e220000002500 */
[----:B------:R-:W1:Y:S07]  /*0030*/  LDCU UR5, c[0x0][0x388] ;  /* 0x00007100ff0577ac */ /* 0x000e6e0008000800 */
[----:B------:R-:W0:Y:S02]  /*0040*/  LDC R0, c[0x0][0x360] ;  /* 0x0000d800ff007b82 */ /* 0x000e240000000800 */
[----:B0-----:R-:W-:-:S05]  /*0050*/  IMAD R5, R0, UR4, R5 ;  /* 0x0000000400057c24 */ /* 0x001fca000f8e0205 */
[----:B-1----:R-:W-:-:S13]  /*0060*/  ISETP.GE.AND P0, PT, R5, UR5, PT ;  /* 0x0000000505007c0c */ /* 0x002fda000bf06270 */
[----:B------:R-:W-:Y:S05]  /*0070*/  @P0 EXIT ;  /* 0x000000000000094d */ /* 0x000fea0003800000 */
[----:B------:R-:W0:Y:S01]  /*0080*/  LDC.64 R2, c[0x0][0x380] ;  /* 0x0000e000ff027b82 */ /* 0x000e220000000a00 */
[----:B------:R-:W1:Y:S07]  /*0090*/  LDCU.64 UR4, c[0x0][0x358] ;  /* 0x00006b00ff0477ac */ /* 0x000e6e0008000a00 */
[----:B------:R-:W1:Y:S01]  /*00a0*/  LDC R7, c[0x0][0x38c] ;  /* 0x0000e300ff077b82 */ /* 0x000e620000000800 */
[----:B0-----:R-:W-:-:S05]  /*00b0*/  IMAD.WIDE R2, R5, 0x4, R2 ;  /* 0x0000000405027825 */ /* 0x001fca00078e0202 */
[----:B-1----:R-:W-:Y:S01]  /*00c0*/  STG.E desc[UR4][R2.64], R7 ;  /* 0x0000000702007986 */ /* 0x002fe2000c101904 */
[----:B------:R-:W-:Y:S05]  /*00d0*/  EXIT ;  /* 0x000000000000794d */ /* 0x000fea0003800000 */
.L_x_0:
[----:B------:R-:W-:-:S00]  /*00e0*/  BRA `(.L_x_0) ;  /* 0xfffffffc00fc7947 */ /* 0x000fc0000383ffff */
[----:B------:R-:W-:-:S00]  /*00f0*/  NOP ;  /* 0x0000000000007918 */ /* 0x000fc00000000000 */
        /* <DEDUP_REMOVED lines=8> */
.L_x_1:


//--------------------- .nv.shared.reserved.0     --------------------------
	.section	.nv.shared.reserved.0,"aw",@nobits
	.weak		__nv_reservedSMEM_offset_0_alias
	.size		__nv_reservedSMEM_offset_0_alias, 0, 64
	.other		__nv_reservedSMEM_offset_0_alias,@"STO_CUDA_RESERVED_SHARED STV_DEFAULT"
__nv_reservedSMEM_offset_0_alias:
	.zero		0
	.zero		64


//--------------------- .nv.constant0._Z11test_kernelPiii --------------------------
	.section	.nv.constant0._Z11test_kernelPiii,"a",@progbits
	.sectionflags	@""
	.align	4
.nv.constant0._Z11test_kernelPiii:
	.zero		912


//--------------------- SYMBOLS --------------------------

	.type		.nv.reservedSmem.offset0,@object
	.size		.nv.reservedSmem.offset0,0x4
